//
// Generated by NVIDIA NVVM Compiler
//
// Compiler Build ID: CL-36424714
// Cuda compilation tools, release 13.0, V13.0.88
// Based on NVVM 20.0.0
//

.version 9.0
.target sm_100
.address_size 64


.func _Z7heapifyPiii(
	.param .b64 _Z7heapifyPiii_param_0,
	.param .b32 _Z7heapifyPiii_param_1,
	.param .b32 _Z7heapifyPiii_param_2
)
{
	.reg .pred 	%p<6>;
	.reg .b32 	%r<20>;
	.reg .b64 	%rd<11>;

	ld.param.u64 	%rd4, [_Z7heapifyPiii_param_0];
	ld.param.u32 	%r8, [_Z7heapifyPiii_param_1];
	ld.param.u32 	%r17, [_Z7heapifyPiii_param_2];
	cvta.to.global.u64 	%rd1, %rd4;
	mov.u32 	%r19, %r17;
$L__BB0_1:
	shl.b32 	%r10, %r17, 1;
	or.b32  	%r2, %r10, 1;
	add.s32 	%r3, %r10, 2;
	setp.ge.s32 	%p1, %r2, %r8;
	mul.wide.s32 	%rd5, %r10, 4;
	add.s64 	%rd2, %rd1, %rd5;
	mul.wide.s32 	%rd6, %r17, 4;
	sub.s64 	%rd3, %rd2, %rd6;
	@%p1 bra 	$L__BB0_3;
	ld.global.u32 	%r11, [%rd2+4];
	ld.global.u32 	%r12, [%rd3];
	setp.gt.s32 	%p2, %r11, %r12;
	selp.b32 	%r19, %r2, %r17, %p2;
$L__BB0_3:
	setp.ge.s32 	%p3, %r3, %r8;
	@%p3 bra 	$L__BB0_5;
	ld.global.u32 	%r13, [%rd2+8];
	mul.wide.s32 	%rd7, %r19, 4;
	add.s64 	%rd8, %rd1, %rd7;
	ld.global.u32 	%r14, [%rd8];
	setp.gt.s32 	%p4, %r13, %r14;
	selp.b32 	%r19, %r3, %r19, %p4;
$L__BB0_5:
	setp.eq.s32 	%p5, %r19, %r17;
	@%p5 bra 	$L__BB0_7;
	ld.global.u32 	%r15, [%rd3];
	mul.wide.s32 	%rd9, %r19, 4;
	add.s64 	%rd10, %rd1, %rd9;
	ld.global.u32 	%r16, [%rd10];
	st.global.u32 	[%rd3], %r16;
	st.global.u32 	[%rd10], %r15;
	mov.u32 	%r17, %r19;
	bra.uni 	$L__BB0_1;
$L__BB0_7:
	ret;

}
	// .globl	_Z14heapSortKernelPii
.visible .entry _Z14heapSortKernelPii(
	.param .u64 .ptr .align 1 _Z14heapSortKernelPii_param_0,
	.param .u32 _Z14heapSortKernelPii_param_1
)
{
	.reg .pred 	%p<15>;
	.reg .b32 	%r<133>;
	.reg .b64 	%rd<61>;

	ld.param.u64 	%rd2, [_Z14heapSortKernelPii_param_0];
	ld.param.u32 	%r33, [_Z14heapSortKernelPii_param_1];
	cvta.to.global.u64 	%rd1, %rd2;
	setp.lt.s32 	%p1, %r33, 2;
	@%p1 bra 	$L__BB1_7;
	shr.u32 	%r124, %r33, 1;
	add.s32 	%r2, %r124, -1;
	and.b32  	%r3, %r124, 3;
	setp.eq.s32 	%p2, %r3, 0;
	@%p2 bra 	$L__BB1_4;
	neg.s32 	%r122, %r3;
	mov.u32 	%r123, %r2;
$L__BB1_3:
	.pragma "nounroll";
	mov.u32 	%r124, %r123;
	{ // callseq 0, 0
	.param .b64 param0;
	st.param.b64 	[param0], %rd2;
	.param .b32 param1;
	st.param.b32 	[param1], %r33;
	.param .b32 param2;
	st.param.b32 	[param2], %r124;
	call.uni 
	_Z7heapifyPiii, 
	(
	param0, 
	param1, 
	param2
	);
	} // callseq 0
	add.s32 	%r123, %r124, -1;
	add.s32 	%r122, %r122, 1;
	setp.ne.s32 	%p3, %r122, 0;
	@%p3 bra 	$L__BB1_3;
$L__BB1_4:
	setp.lt.u32 	%p4, %r2, 3;
	@%p4 bra 	$L__BB1_7;
	add.s32 	%r125, %r124, 4;
$L__BB1_6:
	add.s32 	%r34, %r125, -5;
	{ // callseq 1, 0
	.param .b64 param0;
	st.param.b64 	[param0], %rd2;
	.param .b32 param1;
	st.param.b32 	[param1], %r33;
	.param .b32 param2;
	st.param.b32 	[param2], %r34;
	call.uni 
	_Z7heapifyPiii, 
	(
	param0, 
	param1, 
	param2
	);
	} // callseq 1
	add.s32 	%r35, %r125, -6;
	{ // callseq 2, 0
	.param .b64 param0;
	st.param.b64 	[param0], %rd2;
	.param .b32 param1;
	st.param.b32 	[param1], %r33;
	.param .b32 param2;
	st.param.b32 	[param2], %r35;
	call.uni 
	_Z7heapifyPiii, 
	(
	param0, 
	param1, 
	param2
	);
	} // callseq 2
	add.s32 	%r36, %r125, -7;
	{ // callseq 3, 0
	.param .b64 param0;
	st.param.b64 	[param0], %rd2;
	.param .b32 param1;
	st.param.b32 	[param1], %r33;
	.param .b32 param2;
	st.param.b32 	[param2], %r36;
	call.uni 
	_Z7heapifyPiii, 
	(
	param0, 
	param1, 
	param2
	);
	} // callseq 3
	add.s32 	%r37, %r125, -8;
	{ // callseq 4, 0
	.param .b64 param0;
	st.param.b64 	[param0], %rd2;
	.param .b32 param1;
	st.param.b32 	[param1], %r33;
	.param .b32 param2;
	st.param.b32 	[param2], %r37;
	call.uni 
	_Z7heapifyPiii, 
	(
	param0, 
	param1, 
	param2
	);
	} // callseq 4
	add.s32 	%r125, %r125, -4;
	setp.gt.s32 	%p5, %r125, 4;
	@%p5 bra 	$L__BB1_6;
$L__BB1_7:
	setp.lt.s32 	%p6, %r33, 1;
	@%p6 bra 	$L__BB1_21;
	and.b32  	%r11, %r33, 15;
	setp.lt.u32 	%p7, %r33, 16;
	mov.u32 	%r129, %r33;
	@%p7 bra 	$L__BB1_12;
	add.s32 	%r127, %r33, -8;
	and.b32  	%r38, %r33, 2147483632;
	neg.s32 	%r126, %r38;
$L__BB1_10:
	.pragma "nounroll";
	add.s32 	%r39, %r127, 7;
	ld.global.u32 	%r40, [%rd1];
	mul.wide.u32 	%rd3, %r39, 4;
	add.s64 	%rd4, %rd1, %rd3;
	ld.global.u32 	%r41, [%rd4];
	st.global.u32 	[%rd1], %r41;
	st.global.u32 	[%rd4], %r40;
	{ // callseq 5, 0
	.param .b64 param0;
	st.param.b64 	[param0], %rd2;
	.param .b32 param1;
	st.param.b32 	[param1], %r39;
	.param .b32 param2;
	st.param.b32 	[param2], 0;
	call.uni 
	_Z7heapifyPiii, 
	(
	param0, 
	param1, 
	param2
	);
	} // callseq 5
	add.s32 	%r42, %r127, 6;
	ld.global.u32 	%r43, [%rd1];
	mul.wide.u32 	%rd5, %r42, 4;
	add.s64 	%rd6, %rd1, %rd5;
	ld.global.u32 	%r44, [%rd6];
	st.global.u32 	[%rd1], %r44;
	st.global.u32 	[%rd6], %r43;
	{ // callseq 6, 0
	.param .b64 param0;
	st.param.b64 	[param0], %rd2;
	.param .b32 param1;
	st.param.b32 	[param1], %r42;
	.param .b32 param2;
	st.param.b32 	[param2], 0;
	call.uni 
	_Z7heapifyPiii, 
	(
	param0, 
	param1, 
	param2
	);
	} // callseq 6
	add.s32 	%r45, %r127, 5;
	ld.global.u32 	%r46, [%rd1];
	mul.wide.u32 	%rd7, %r45, 4;
	add.s64 	%rd8, %rd1, %rd7;
	ld.global.u32 	%r47, [%rd8];
	st.global.u32 	[%rd1], %r47;
	st.global.u32 	[%rd8], %r46;
	{ // callseq 7, 0
	.param .b64 param0;
	st.param.b64 	[param0], %rd2;
	.param .b32 param1;
	st.param.b32 	[param1], %r45;
	.param .b32 param2;
	st.param.b32 	[param2], 0;
	call.uni 
	_Z7heapifyPiii, 
	(
	param0, 
	param1, 
	param2
	);
	} // callseq 7
	add.s32 	%r48, %r127, 4;
	ld.global.u32 	%r49, [%rd1];
	mul.wide.u32 	%rd9, %r48, 4;
	add.s64 	%rd10, %rd1, %rd9;
	ld.global.u32 	%r50, [%rd10];
	st.global.u32 	[%rd1], %r50;
	st.global.u32 	[%rd10], %r49;
	{ // callseq 8, 0
	.param .b64 param0;
	st.param.b64 	[param0], %rd2;
	.param .b32 param1;
	st.param.b32 	[param1], %r48;
	.param .b32 param2;
	st.param.b32 	[param2], 0;
	call.uni 
	_Z7heapifyPiii, 
	(
	param0, 
	param1, 
	param2
	);
	} // callseq 8
	add.s32 	%r51, %r127, 3;
	ld.global.u32 	%r52, [%rd1];
	mul.wide.u32 	%rd11, %r51, 4;
	add.s64 	%rd12, %rd1, %rd11;
	ld.global.u32 	%r53, [%rd12];
	st.global.u32 	[%rd1], %r53;
	st.global.u32 	[%rd12], %r52;
	{ // callseq 9, 0
	.param .b64 param0;
	st.param.b64 	[param0], %rd2;
	.param .b32 param1;
	st.param.b32 	[param1], %r51;
	.param .b32 param2;
	st.param.b32 	[param2], 0;
	call.uni 
	_Z7heapifyPiii, 
	(
	param0, 
	param1, 
	param2
	);
	} // callseq 9
	add.s32 	%r54, %r127, 2;
	ld.global.u32 	%r55, [%rd1];
	mul.wide.u32 	%rd13, %r54, 4;
	add.s64 	%rd14, %rd1, %rd13;
	ld.global.u32 	%r56, [%rd14];
	st.global.u32 	[%rd1], %r56;
	st.global.u32 	[%rd14], %r55;
	{ // callseq 10, 0
	.param .b64 param0;
	st.param.b64 	[param0], %rd2;
	.param .b32 param1;
	st.param.b32 	[param1], %r54;
	.param .b32 param2;
	st.param.b32 	[param2], 0;
	call.uni 
	_Z7heapifyPiii, 
	(
	param0, 
	param1, 
	param2
	);
	} // callseq 10
	add.s32 	%r57, %r127, 1;
	ld.global.u32 	%r58, [%rd1];
	mul.wide.u32 	%rd15, %r57, 4;
	add.s64 	%rd16, %rd1, %rd15;
	ld.global.u32 	%r59, [%rd16];
	st.global.u32 	[%rd1], %r59;
	st.global.u32 	[%rd16], %r58;
	{ // callseq 11, 0
	.param .b64 param0;
	st.param.b64 	[param0], %rd2;
	.param .b32 param1;
	st.param.b32 	[param1], %r57;
	.param .b32 param2;
	st.param.b32 	[param2], 0;
	call.uni 
	_Z7heapifyPiii, 
	(
	param0, 
	param1, 
	param2
	);
	} // callseq 11
	add.s32 	%r60, %r127, -8;
	ld.global.u32 	%r61, [%rd1];
	mul.wide.u32 	%rd17, %r127, 4;
	add.s64 	%rd18, %rd1, %rd17;
	ld.global.u32 	%r62, [%rd18];
	st.global.u32 	[%rd1], %r62;
	st.global.u32 	[%rd18], %r61;
	{ // callseq 12, 0
	.param .b64 param0;
	st.param.b64 	[param0], %rd2;
	.param .b32 param1;
	st.param.b32 	[param1], %r127;
	.param .b32 param2;
	st.param.b32 	[param2], 0;
	call.uni 
	_Z7heapifyPiii, 
	(
	param0, 
	param1, 
	param2
	);
	} // callseq 12
	add.s32 	%r63, %r127, -1;
	ld.global.u32 	%r64, [%rd1];
	mul.wide.u32 	%rd19, %r63, 4;
	add.s64 	%rd20, %rd1, %rd19;
	ld.global.u32 	%r65, [%rd20];
	st.global.u32 	[%rd1], %r65;
	st.global.u32 	[%rd20], %r64;
	{ // callseq 13, 0
	.param .b64 param0;
	st.param.b64 	[param0], %rd2;
	.param .b32 param1;
	st.param.b32 	[param1], %r63;
	.param .b32 param2;
	st.param.b32 	[param2], 0;
	call.uni 
	_Z7heapifyPiii, 
	(
	param0, 
	param1, 
	param2
	);
	} // callseq 13
	add.s32 	%r66, %r127, -2;
	ld.global.u32 	%r67, [%rd1];
	mul.wide.u32 	%rd21, %r66, 4;
	add.s64 	%rd22, %rd1, %rd21;
	ld.global.u32 	%r68, [%rd22];
	st.global.u32 	[%rd1], %r68;
	st.global.u32 	[%rd22], %r67;
	{ // callseq 14, 0
	.param .b64 param0;
	st.param.b64 	[param0], %rd2;
	.param .b32 param1;
	st.param.b32 	[param1], %r66;
	.param .b32 param2;
	st.param.b32 	[param2], 0;
	call.uni 
	_Z7heapifyPiii, 
	(
	param0, 
	param1, 
	param2
	);
	} // callseq 14
	add.s32 	%r69, %r127, -3;
	ld.global.u32 	%r70, [%rd1];
	mul.wide.u32 	%rd23, %r69, 4;
	add.s64 	%rd24, %rd1, %rd23;
	ld.global.u32 	%r71, [%rd24];
	st.global.u32 	[%rd1], %r71;
	st.global.u32 	[%rd24], %r70;
	{ // callseq 15, 0
	.param .b64 param0;
	st.param.b64 	[param0], %rd2;
	.param .b32 param1;
	st.param.b32 	[param1], %r69;
	.param .b32 param2;
	st.param.b32 	[param2], 0;
	call.uni 
	_Z7heapifyPiii, 
	(
	param0, 
	param1, 
	param2
	);
	} // callseq 15
	add.s32 	%r72, %r127, -4;
	ld.global.u32 	%r73, [%rd1];
	mul.wide.u32 	%rd25, %r72, 4;
	add.s64 	%rd26, %rd1, %rd25;
	ld.global.u32 	%r74, [%rd26];
	st.global.u32 	[%rd1], %r74;
	st.global.u32 	[%rd26], %r73;
	{ // callseq 16, 0
	.param .b64 param0;
	st.param.b64 	[param0], %rd2;
	.param .b32 param1;
	st.param.b32 	[param1], %r72;
	.param .b32 param2;
	st.param.b32 	[param2], 0;
	call.uni 
	_Z7heapifyPiii, 
	(
	param0, 
	param1, 
	param2
	);
	} // callseq 16
	add.s32 	%r75, %r127, -5;
	ld.global.u32 	%r76, [%rd1];
	mul.wide.u32 	%rd27, %r75, 4;
	add.s64 	%rd28, %rd1, %rd27;
	ld.global.u32 	%r77, [%rd28];
	st.global.u32 	[%rd1], %r77;
	st.global.u32 	[%rd28], %r76;
	{ // callseq 17, 0
	.param .b64 param0;
	st.param.b64 	[param0], %rd2;
	.param .b32 param1;
	st.param.b32 	[param1], %r75;
	.param .b32 param2;
	st.param.b32 	[param2], 0;
	call.uni 
	_Z7heapifyPiii, 
	(
	param0, 
	param1, 
	param2
	);
	} // callseq 17
	add.s32 	%r78, %r127, -6;
	ld.global.u32 	%r79, [%rd1];
	mul.wide.u32 	%rd29, %r78, 4;
	add.s64 	%rd30, %rd1, %rd29;
	ld.global.u32 	%r80, [%rd30];
	st.global.u32 	[%rd1], %r80;
	st.global.u32 	[%rd30], %r79;
	{ // callseq 18, 0
	.param .b64 param0;
	st.param.b64 	[param0], %rd2;
	.param .b32 param1;
	st.param.b32 	[param1], %r78;
	.param .b32 param2;
	st.param.b32 	[param2], 0;
	call.uni 
	_Z7heapifyPiii, 
	(
	param0, 
	param1, 
	param2
	);
	} // callseq 18
	add.s32 	%r81, %r127, -7;
	ld.global.u32 	%r82, [%rd1];
	mul.wide.u32 	%rd31, %r81, 4;
	add.s64 	%rd32, %rd1, %rd31;
	ld.global.u32 	%r83, [%rd32];
	st.global.u32 	[%rd1], %r83;
	st.global.u32 	[%rd32], %r82;
	{ // callseq 19, 0
	.param .b64 param0;
	st.param.b64 	[param0], %rd2;
	.param .b32 param1;
	st.param.b32 	[param1], %r81;
	.param .b32 param2;
	st.param.b32 	[param2], 0;
	call.uni 
	_Z7heapifyPiii, 
	(
	param0, 
	param1, 
	param2
	);
	} // callseq 19
	ld.global.u32 	%r84, [%rd1];
	mul.wide.u32 	%rd33, %r60, 4;
	add.s64 	%rd34, %rd1, %rd33;
	ld.global.u32 	%r85, [%rd34];
	st.global.u32 	[%rd1], %r85;
	st.global.u32 	[%rd34], %r84;
	{ // callseq 20, 0
	.param .b64 param0;
	st.param.b64 	[param0], %rd2;
	.param .b32 param1;
	st.param.b32 	[param1], %r60;
	.param .b32 param2;
	st.param.b32 	[param2], 0;
	call.uni 
	_Z7heapifyPiii, 
	(
	param0, 
	param1, 
	param2
	);
	} // callseq 20
	add.s32 	%r127, %r127, -16;
	add.s32 	%r126, %r126, 16;
	setp.ne.s32 	%p8, %r126, 0;
	@%p8 bra 	$L__BB1_10;
	add.s32 	%r129, %r127, 8;
$L__BB1_12:
	setp.eq.s32 	%p9, %r11, 0;
	@%p9 bra 	$L__BB1_21;
	and.b32  	%r22, %r33, 7;
	setp.lt.u32 	%p10, %r11, 8;
	@%p10 bra 	$L__BB1_15;
	add.s32 	%r86, %r129, -1;
	ld.global.u32 	%r87, [%rd1];
	mul.wide.u32 	%rd35, %r86, 4;
	add.s64 	%rd36, %rd1, %rd35;
	ld.global.u32 	%r88, [%rd36];
	st.global.u32 	[%rd1], %r88;
	st.global.u32 	[%rd36], %r87;
	{ // callseq 21, 0
	.param .b64 param0;
	st.param.b64 	[param0], %rd2;
	.param .b32 param1;
	st.param.b32 	[param1], %r86;
	.param .b32 param2;
	st.param.b32 	[param2], 0;
	call.uni 
	_Z7heapifyPiii, 
	(
	param0, 
	param1, 
	param2
	);
	} // callseq 21
	add.s32 	%r89, %r129, -2;
	ld.global.u32 	%r90, [%rd1];
	mul.wide.u32 	%rd37, %r89, 4;
	add.s64 	%rd38, %rd1, %rd37;
	ld.global.u32 	%r91, [%rd38];
	st.global.u32 	[%rd1], %r91;
	st.global.u32 	[%rd38], %r90;
	{ // callseq 22, 0
	.param .b64 param0;
	st.param.b64 	[param0], %rd2;
	.param .b32 param1;
	st.param.b32 	[param1], %r89;
	.param .b32 param2;
	st.param.b32 	[param2], 0;
	call.uni 
	_Z7heapifyPiii, 
	(
	param0, 
	param1, 
	param2
	);
	} // callseq 22
	add.s32 	%r92, %r129, -3;
	ld.global.u32 	%r93, [%rd1];
	mul.wide.u32 	%rd39, %r92, 4;
	add.s64 	%rd40, %rd1, %rd39;
	ld.global.u32 	%r94, [%rd40];
	st.global.u32 	[%rd1], %r94;
	st.global.u32 	[%rd40], %r93;
	{ // callseq 23, 0
	.param .b64 param0;
	st.param.b64 	[param0], %rd2;
	.param .b32 param1;
	st.param.b32 	[param1], %r92;
	.param .b32 param2;
	st.param.b32 	[param2], 0;
	call.uni 
	_Z7heapifyPiii, 
	(
	param0, 
	param1, 
	param2
	);
	} // callseq 23
	add.s32 	%r95, %r129, -4;
	ld.global.u32 	%r96, [%rd1];
	mul.wide.u32 	%rd41, %r95, 4;
	add.s64 	%rd42, %rd1, %rd41;
	ld.global.u32 	%r97, [%rd42];
	st.global.u32 	[%rd1], %r97;
	st.global.u32 	[%rd42], %r96;
	{ // callseq 24, 0
	.param .b64 param0;
	st.param.b64 	[param0], %rd2;
	.param .b32 param1;
	st.param.b32 	[param1], %r95;
	.param .b32 param2;
	st.param.b32 	[param2], 0;
	call.uni 
	_Z7heapifyPiii, 
	(
	param0, 
	param1, 
	param2
	);
	} // callseq 24
	add.s32 	%r98, %r129, -5;
	ld.global.u32 	%r99, [%rd1];
	mul.wide.u32 	%rd43, %r98, 4;
	add.s64 	%rd44, %rd1, %rd43;
	ld.global.u32 	%r100, [%rd44];
	st.global.u32 	[%rd1], %r100;
	st.global.u32 	[%rd44], %r99;
	{ // callseq 25, 0
	.param .b64 param0;
	st.param.b64 	[param0], %rd2;
	.param .b32 param1;
	st.param.b32 	[param1], %r98;
	.param .b32 param2;
	st.param.b32 	[param2], 0;
	call.uni 
	_Z7heapifyPiii, 
	(
	param0, 
	param1, 
	param2
	);
	} // callseq 25
	add.s32 	%r101, %r129, -6;
	ld.global.u32 	%r102, [%rd1];
	mul.wide.u32 	%rd45, %r101, 4;
	add.s64 	%rd46, %rd1, %rd45;
	ld.global.u32 	%r103, [%rd46];
	st.global.u32 	[%rd1], %r103;
	st.global.u32 	[%rd46], %r102;
	{ // callseq 26, 0
	.param .b64 param0;
	st.param.b64 	[param0], %rd2;
	.param .b32 param1;
	st.param.b32 	[param1], %r101;
	.param .b32 param2;
	st.param.b32 	[param2], 0;
	call.uni 
	_Z7heapifyPiii, 
	(
	param0, 
	param1, 
	param2
	);
	} // callseq 26
	add.s32 	%r104, %r129, -7;
	ld.global.u32 	%r105, [%rd1];
	mul.wide.u32 	%rd47, %r104, 4;
	add.s64 	%rd48, %rd1, %rd47;
	ld.global.u32 	%r106, [%rd48];
	st.global.u32 	[%rd1], %r106;
	st.global.u32 	[%rd48], %r105;
	{ // callseq 27, 0
	.param .b64 param0;
	st.param.b64 	[param0], %rd2;
	.param .b32 param1;
	st.param.b32 	[param1], %r104;
	.param .b32 param2;
	st.param.b32 	[param2], 0;
	call.uni 
	_Z7heapifyPiii, 
	(
	param0, 
	param1, 
	param2
	);
	} // callseq 27
	add.s32 	%r129, %r129, -8;
	ld.global.u32 	%r107, [%rd1];
	mul.wide.u32 	%rd49, %r129, 4;
	add.s64 	%rd50, %rd1, %rd49;
	ld.global.u32 	%r108, [%rd50];
	st.global.u32 	[%rd1], %r108;
	st.global.u32 	[%rd50], %r107;
	{ // callseq 28, 0
	.param .b64 param0;
	st.param.b64 	[param0], %rd2;
	.param .b32 param1;
	st.param.b32 	[param1], %r129;
	.param .b32 param2;
	st.param.b32 	[param2], 0;
	call.uni 
	_Z7heapifyPiii, 
	(
	param0, 
	param1, 
	param2
	);
	} // callseq 28
$L__BB1_15:
	setp.eq.s32 	%p11, %r22, 0;
	@%p11 bra 	$L__BB1_21;
	and.b32  	%r25, %r33, 3;
	setp.lt.u32 	%p12, %r22, 4;
	@%p12 bra 	$L__BB1_18;
	add.s32 	%r109, %r129, -1;
	ld.global.u32 	%r110, [%rd1];
	mul.wide.u32 	%rd51, %r109, 4;
	add.s64 	%rd52, %rd1, %rd51;
	ld.global.u32 	%r111, [%rd52];
	st.global.u32 	[%rd1], %r111;
	st.global.u32 	[%rd52], %r110;
	{ // callseq 29, 0
	.param .b64 param0;
	st.param.b64 	[param0], %rd2;
	.param .b32 param1;
	st.param.b32 	[param1], %r109;
	.param .b32 param2;
	st.param.b32 	[param2], 0;
	call.uni 
	_Z7heapifyPiii, 
	(
	param0, 
	param1, 
	param2
	);
	} // callseq 29
	add.s32 	%r112, %r129, -2;
	ld.global.u32 	%r113, [%rd1];
	mul.wide.u32 	%rd53, %r112, 4;
	add.s64 	%rd54, %rd1, %rd53;
	ld.global.u32 	%r114, [%rd54];
	st.global.u32 	[%rd1], %r114;
	st.global.u32 	[%rd54], %r113;
	{ // callseq 30, 0
	.param .b64 param0;
	st.param.b64 	[param0], %rd2;
	.param .b32 param1;
	st.param.b32 	[param1], %r112;
	.param .b32 param2;
	st.param.b32 	[param2], 0;
	call.uni 
	_Z7heapifyPiii, 
	(
	param0, 
	param1, 
	param2
	);
	} // callseq 30
	add.s32 	%r115, %r129, -3;
	ld.global.u32 	%r116, [%rd1];
	mul.wide.u32 	%rd55, %r115, 4;
	add.s64 	%rd56, %rd1, %rd55;
	ld.global.u32 	%r117, [%rd56];
	st.global.u32 	[%rd1], %r117;
	st.global.u32 	[%rd56], %r116;
	{ // callseq 31, 0
	.param .b64 param0;
	st.param.b64 	[param0], %rd2;
	.param .b32 param1;
	st.param.b32 	[param1], %r115;
	.param .b32 param2;
	st.param.b32 	[param2], 0;
	call.uni 
	_Z7heapifyPiii, 
	(
	param0, 
	param1, 
	param2
	);
	} // callseq 31
	add.s32 	%r129, %r129, -4;
	ld.global.u32 	%r118, [%rd1];
	mul.wide.u32 	%rd57, %r129, 4;
	add.s64 	%rd58, %rd1, %rd57;
	ld.global.u32 	%r119, [%rd58];
	st.global.u32 	[%rd1], %r119;
	st.global.u32 	[%rd58], %r118;
	{ // callseq 32, 0
	.param .b64 param0;
	st.param.b64 	[param0], %rd2;
	.param .b32 param1;
	st.param.b32 	[param1], %r129;
	.param .b32 param2;
	st.param.b32 	[param2], 0;
	call.uni 
	_Z7heapifyPiii, 
	(
	param0, 
	param1, 
	param2
	);
	} // callseq 32
$L__BB1_18:
	setp.eq.s32 	%p13, %r25, 0;
	@%p13 bra 	$L__BB1_21;
	neg.s32 	%r131, %r25;
$L__BB1_20:
	.pragma "nounroll";
	add.s32 	%r129, %r129, -1;
	ld.global.u32 	%r120, [%rd1];
	mul.wide.u32 	%rd59, %r129, 4;
	add.s64 	%rd60, %rd1, %rd59;
	ld.global.u32 	%r121, [%rd60];
	st.global.u32 	[%rd1], %r121;
	st.global.u32 	[%rd60], %r120;
	{ // callseq 33, 0
	.param .b64 param0;
	st.param.b64 	[param0], %rd2;
	.param .b32 param1;
	st.param.b32 	[param1], %r129;
	.param .b32 param2;
	st.param.b32 	[param2], 0;
	call.uni 
	_Z7heapifyPiii, 
	(
	param0, 
	param1, 
	param2
	);
	} // callseq 33
	add.s32 	%r131, %r131, 1;
	setp.ne.s32 	%p14, %r131, 0;
	@%p14 bra 	$L__BB1_20;
$L__BB1_21:
	ret;

}


// ===== COMPILED SASS (sm_100) =====

	.target	sm_100

	.elftype	@"ET_EXEC"


//--------------------- .note.nv.tkinfo           --------------------------
	.section	.note.nv.tkinfo,"",@"SHT_NOTE"
	.sectionflags	@"SHF_NOTE_NV_TKINFO"
	.tkinfo
        /*0018*/ 	.word	0x00000002
        /*0030*/ 	.string	""
        /*0030*/ 	.string	"ptxas"
        /*0030*/ 	.string	"Cuda compilation tools, release 13.0, V13.0.88"
        /*0030*/ 	.string	"Build cuda_13.0.r13.0/compiler.36424714_0"
        /*0030*/ 	.string	"-arch sm_100 -m 64 "



//--------------------- .note.nv.cuinfo           --------------------------
	.section	.note.nv.cuinfo,"",@"SHT_NOTE"
	.sectionflags	@"SHF_NOTE_NV_CUINFO"
        /*0018*/ 	.short	0x0002
        /*001a*/ 	.short	0x0064
        /*001c*/ 	.short	0x0082
	.zero		2


//--------------------- .nv.info                  --------------------------
	.section	.nv.info,"",@"SHT_CUDA_INFO"
	.align	4


	//----- nvinfo : EIATTR_REGCOUNT
	.align		4
        /*0000*/ 	.byte	0x04, 0x2f
        /*0002*/ 	.short	(.L_1 - .L_0)
	.align		4
.L_0:
        /*0004*/ 	.word	index@(_Z14heapSortKernelPii)
        /*0008*/ 	.word	0x00000018


	//----- nvinfo : EIATTR_FRAME_SIZE
	.align		4
.L_1:
        /*000c*/ 	.byte	0x04, 0x11
        /*000e*/ 	.short	(.L_3 - .L_2)
	.align		4
.L_2:
        /*0010*/ 	.word	index@($_Z14heapSortKernelPii$_Z7heapifyPiii)
        /*0014*/ 	.word	0x00000000


	//----- nvinfo : EIATTR_FRAME_SIZE
	.align		4
.L_3:
        /*0018*/ 	.byte	0x04, 0x11
        /*001a*/ 	.short	(.L_5 - .L_4)
	.align		4
.L_4:
        /*001c*/ 	.word	index@(_Z14heapSortKernelPii)
        /*0020*/ 	.word	0x00000000


	//----- nvinfo : EIATTR_MIN_STACK_SIZE
	.align		4
.L_5:
        /*0024*/ 	.byte	0x04, 0x12
        /*0026*/ 	.short	(.L_7 - .L_6)
	.align		4
.L_6:
        /*0028*/ 	.word	index@(_Z14heapSortKernelPii)
        /*002c*/ 	.word	0x00000000
.L_7:


//--------------------- .nv.compat                --------------------------
	.section	.nv.compat,"",@"SHT_CUDA_COMPAT_INFO"
	.align	4
        /*0000*/ 	.byte	0x02, 0x09, 0x00, 0x00, 0x02, 0x02, 0x01, 0x00, 0x02, 0x05, 0x05, 0x00, 0x03, 0x07, 0x01, 0x01
        /*0010*/ 	.byte	0x02, 0x03, 0x00, 0x00, 0x02, 0x06, 0x01, 0x00, 0x04, 0x0b, 0x08, 0x00, 0x09, 0x00, 0x00, 0x00
        /*0020*/ 	.byte	0x00, 0x00, 0x00, 0x00


//--------------------- .nv.info._Z14heapSortKernelPii --------------------------
	.section	.nv.info._Z14heapSortKernelPii,"",@"SHT_CUDA_INFO"
	.sectionflags	@""
	.align	4


	//----- nvinfo : EIATTR_CUDA_API_VERSION
	.align		4
        /*0000*/ 	.byte	0x04, 0x37
        /*0002*/ 	.short	(.L_9 - .L_8)
.L_8:
        /*0004*/ 	.word	0x00000082


	//----- nvinfo : EIATTR_KPARAM_INFO
	.align		4
.L_9:
        /*0008*/ 	.byte	0x04, 0x17
        /*000a*/ 	.short	(.L_11 - .L_10)
.L_10:
        /*000c*/ 	.word	0x00000000
        /*0010*/ 	.short	0x0001
        /*0012*/ 	.short	0x0008
        /*0014*/ 	.byte	0x00, 0xf0, 0x11, 0x00


	//----- nvinfo : EIATTR_KPARAM_INFO
	.align		4
.L_11:
        /*0018*/ 	.byte	0x04, 0x17
        /*001a*/ 	.short	(.L_13 - .L_12)
.L_12:
        /*001c*/ 	.word	0x00000000
        /*0020*/ 	.short	0x0000
        /*0022*/ 	.short	0x0000
        /*0024*/ 	.byte	0x00, 0xf5, 0x21, 0x00


	//----- nvinfo : EIATTR_SPARSE_MMA_MASK
	.align		4
.L_13:
        /*0028*/ 	.byte	0x03, 0x50
        /*002a*/ 	.short	0x0000


	//----- nvinfo : EIATTR_MAXREG_COUNT
	.align		4
        /*002c*/ 	.byte	0x03, 0x1b
        /*002e*/ 	.short	0x00ff


	//----- nvinfo : EIATTR_MERCURY_ISA_VERSION
	.align		4
        /*0030*/ 	.byte	0x03, 0x5f
        /*0032*/ 	.short	0x0101


	//----- nvinfo : EIATTR_VRC_CTA_INIT_COUNT
	.align		4
        /*0034*/ 	.byte	0x02, 0x4a
	.zero		1
	.zero		1


	//----- nvinfo : EIATTR_EXIT_INSTR_OFFSETS
	.align		4
        /*0038*/ 	.byte	0x04, 0x1c
        /*003a*/ 	.short	(.L_15 - .L_14)


	//   ....[0]....
.L_14:
        /*003c*/ 	.word	0x000002c0


	//   ....[1]....
        /*0040*/ 	.word	0x00000dd0


	//   ....[2]....
        /*0044*/ 	.word	0x000013c0


	//   ....[3]....
        /*0048*/ 	.word	0x000016f0


	//   ....[4]....
        /*004c*/ 	.word	0x00001800


	//----- nvinfo : EIATTR_CRS_STACK_SIZE
	.align		4
.L_15:
        /*0050*/ 	.byte	0x04, 0x1e
        /*0052*/ 	.short	(.L_17 - .L_16)
.L_16:
        /*0054*/ 	.word	0x00000000


	//----- nvinfo : EIATTR_CBANK_PARAM_SIZE
	.align		4
.L_17:
        /*0058*/ 	.byte	0x03, 0x19
        /*005a*/ 	.short	0x000c


	//----- nvinfo : EIATTR_PARAM_CBANK
	.align		4
        /*005c*/ 	.byte	0x04, 0x0a
        /*005e*/ 	.short	(.L_19 - .L_18)
	.align		4
.L_18:
        /*0060*/ 	.word	index@(.nv.constant0._Z14heapSortKernelPii)
        /*0064*/ 	.short	0x0380
        /*0066*/ 	.short	0x000c


	//----- nvinfo : EIATTR_SW_WAR
	.align		4
.L_19:
        /*0068*/ 	.byte	0x04, 0x36
        /*006a*/ 	.short	(.L_21 - .L_20)
.L_20:
        /*006c*/ 	.word	0x00000008
.L_21:


//--------------------- .nv.callgraph             --------------------------
	.section	.nv.callgraph,"",@"SHT_CUDA_CALLGRAPH"
	.align	4
	.sectionentsize	8
	.align		4
        /*0000*/ 	.word	0x00000000
	.align		4
        /*0004*/ 	.word	0xffffffff
	.align		4
        /*0008*/ 	.word	0x00000000
	.align		4
        /*000c*/ 	.word	0xfffffffe
	.align		4
        /*0010*/ 	.word	0x00000000
	.align		4
        /*0014*/ 	.word	0xfffffffd
	.align		4
        /*0018*/ 	.word	0x00000000
	.align		4
        /*001c*/ 	.word	0xfffffffc


//--------------------- .text._Z14heapSortKernelPii --------------------------
	.section	.text._Z14heapSortKernelPii,"ax",@progbits
	.align	128
        .global         _Z14heapSortKernelPii
        .type           _Z14heapSortKernelPii,@function
        .size           _Z14heapSortKernelPii,(.L_x_11 - _Z14heapSortKernelPii)
        .other          _Z14heapSortKernelPii,@"STO_CUDA_ENTRY STV_DEFAULT"
_Z14heapSortKernelPii:
.text._Z14heapSortKernelPii:
[----:B------:R-:W-:Y:S01]  /*0000*/  LDC R1, c[0x0][0x37c] ;  /* 0x0000df00ff017b82 */ /* 0x000fe20000000800 */
[----:B------:R-:W0:Y:S01]  /*0010*/  LDCU UR6, c[0x0][0x388] ;  /* 0x00007100ff0677ac */ /* 0x000e220008000800 */
[----:B------:R-:W1:Y:S01]  /*0020*/  LDCU.64 UR12, c[0x0][0x380] ;  /* 0x00007000ff0c77ac */ /* 0x000e620008000a00 */
[----:B0-----:R-:W-:-:S09]  /*0030*/  UISETP.GE.AND UP0, UPT, UR6, 0x2, UPT ;  /* 0x000000020600788c */ /* 0x001fd2000bf06270 */
[----:B-1----:R-:W-:Y:S05]  /*0040*/  BRA.U !UP0, `(.L_x_0) ;  /* 0x0000000108947547 */ /* 0x002fea000b800000 */
[----:B------:R-:W-:-:S04]  /*0050*/  USHF.R.U32.HI UR6, URZ, 0x1, UR6 ;  /* 0x00000001ff067899 */ /* 0x000fc80008011606 */
[----:B------:R-:W-:Y:S02]  /*0060*/  ULOP3.LUT UP0, UR4, UR6, 0x3, URZ, 0xc0, !UPT ;  /* 0x0000000306047892 */ /* 0x000fe4000f80c0ff */
[----:B------:R-:W-:-:S07]  /*0070*/  UIADD3 UR5, UPT, UPT, UR6, -0x1, URZ ;  /* 0xffffffff06057890 */ /* 0x000fce000fffe0ff */
[----:B------:R-:W-:Y:S05]  /*0080*/  BRA.U !UP0, `(.L_x_1) ;  /* 0x00000001082c7547 */ /* 0x000fea000b800000 */
[----:B------:R-:W-:-:S03]  /*0090*/  UIADD3 UR7, UPT, UPT, -UR4, URZ, URZ ;  /* 0x000000ff04077290 */ /* 0x000fc6000fffe1ff */
[----:B------:R-:W-:-:S09]  /*00a0*/  UMOV UR4, UR5 ;  /* 0x0000000500047c82 */ /* 0x000fd20008000000 */
.L_x_2:
[----:B------:R-:W0:Y:S01]  /*00b0*/  LDCU UR6, c[0x0][0x388] ;  /* 0x00007100ff0677ac */ /* 0x000e220008000800 */
[----:B------:R-:W-:-:S04]  /*00c0*/  UIADD3 UR7, UPT, UPT, UR7, 0x1, URZ ;  /* 0x0000000107077890 */ /* 0x000fc8000fffe0ff */
[----:B------:R-:W-:Y:S01]  /*00d0*/  UISETP.NE.AND UP0, UPT, UR7, URZ, UPT ;  /* 0x000000ff0700728c */ /* 0x000fe2000bf05270 */
[----:B0-----:R-:W-:Y:S01]  /*00e0*/  IMAD.U32 R9, RZ, RZ, UR6 ;  /* 0x00000006ff097e24 */ /* 0x001fe2000f8e00ff */
[----:B------:R-:W-:Y:S01]  /*00f0*/  UMOV UR6, UR4 ;  /* 0x0000000400067c82 */ /* 0x000fe20008000000 */
[----:B------:R-:W-:-:S08]  /*0100*/  MOV R8, 0x120 ;  /* 0x0000012000087802 */ /* 0x000fd00000000f00 */
[----:B------:R-:W-:Y:S05]  /*0110*/  CALL.REL.NOINC `($_Z14heapSortKernelPii$_Z7heapifyPiii) ;  /* 0x0000001400bc7944 */ /* 0x000fea0003c00000 */
[----:B------:R-:W-:Y:S01]  /*0120*/  UIADD3 UR4, UPT, UPT, UR6, -0x1, URZ ;  /* 0xffffffff06047890 */ /* 0x000fe2000fffe0ff */
[----:B------:R-:W-:Y:S11]  /*0130*/  BRA.U UP0, `(.L_x_2) ;  /* 0xfffffffd00dc7547 */ /* 0x000ff6000b83ffff */
.L_x_1:
[----:B------:R-:W-:-:S09]  /*0140*/  UISETP.GE.U32.AND UP0, UPT, UR5, 0x3, UPT ;  /* 0x000000030500788c */ /* 0x000fd2000bf06070 */
[----:B------:R-:W-:Y:S05]  /*0150*/  BRA.U !UP0, `(.L_x_0) ;  /* 0x0000000108507547 */ /* 0x000fea000b800000 */
[----:B------:R-:W-:-:S12]  /*0160*/  UIADD3 UR5, UPT, UPT, UR6, 0x4, URZ ;  /* 0x0000000406057890 */ /* 0x000fd8000fffe0ff */
.L_x_3:
[----:B------:R-:W0:Y:S01]  /*0170*/  LDC R9, c[0x0][0x388] ;  /* 0x0000e200ff097b82 */ /* 0x000e220000000800 */
[----:B------:R-:W-:Y:S01]  /*0180*/  UIADD3 UR4, UPT, UPT, UR5, -0x5, URZ ;  /* 0xfffffffb05047890 */ /* 0x000fe2000fffe0ff */
[----:B------:R-:W-:-:S11]  /*0190*/  MOV R8, 0x1b0 ;  /* 0x000001b000087802 */ /* 0x000fd60000000f00 */
[----:B0-----:R-:W-:Y:S05]  /*01a0*/  CALL.REL.NOINC `($_Z14heapSortKernelPii$_Z7heapifyPiii) ;  /* 0x0000001400987944 */ /* 0x001fea0003c00000 */
        /* <DEDUP_REMOVED lines=12> */
[----:B------:R-:W-:-:S04]  /*0270*/  UIADD3 UR5, UPT, UPT, UR5, -0x4, URZ ;  /* 0xfffffffc05057890 */ /* 0x000fc8000fffe0ff */
[----:B------:R-:W-:-:S09]  /*0280*/  UISETP.GT.AND UP0, UPT, UR5, 0x4, UPT ;  /* 0x000000040500788c */ /* 0x000fd2000bf04270 */
[----:B------:R-:W-:Y:S05]  /*0290*/  BRA.U UP0, `(.L_x_3) ;  /* 0xfffffffd00b47547 */ /* 0x000fea000b83ffff */
.L_x_0:
[----:B------:R-:W0:Y:S02]  /*02a0*/  LDC R2, c[0x0][0x388] ;  /* 0x0000e200ff027b82 */ /* 0x000e240000000800 */
[----:B0-----:R-:W-:-:S13]  /*02b0*/  ISETP.GE.AND P0, PT, R2, 0x1, PT ;  /* 0x000000010200780c */ /* 0x001fda0003f06270 */
[----:B------:R-:W-:Y:S05]  /*02c0*/  @!P0 EXIT ;  /* 0x000000000000894d */ /* 0x000fea0003800000 */
[----:B------:R-:W0:Y:S01]  /*02d0*/  LDC R15, c[0x0][0x388] ;  /* 0x0000e200ff0f7b82 */ /* 0x000e220000000800 */
[C---:B------:R-:W-:Y:S01]  /*02e0*/  ISETP.GE.U32.AND P0, PT, R2.reuse, 0x10, PT ;  /* 0x000000100200780c */ /* 0x040fe20003f06070 */
[----:B------:R-:W1:Y:S01]  /*02f0*/  LDCU.64 UR10, c[0x0][0x358] ;  /* 0x00006b00ff0a77ac */ /* 0x000e620008000a00 */
[----:B------:R-:W-:-:S11]  /*0300*/  LOP3.LUT R16, R2, 0xf, RZ, 0xc0, !PT ;  /* 0x0000000f02107812 */ /* 0x000fd600078ec0ff */
[----:B------:R-:W-:Y:S05]  /*0310*/  @!P0 BRA `(.L_x_4) ;  /* 0x0000000800a88947 */ /* 0x000fea0003800000 */
[----:B------:R-:W2:Y:S01]  /*0320*/  LDC.64 R6, c[0x0][0x380] ;  /* 0x0000e000ff067b82 */ /* 0x000ea20000000a00 */
[C---:B------:R-:W-:Y:S01]  /*0330*/  LOP3.LUT R0, R2.reuse, 0x7ffffff0, RZ, 0xc0, !PT ;  /* 0x7ffffff002007812 */ /* 0x040fe200078ec0ff */
[----:B0-----:R-:W-:-:S03]  /*0340*/  VIADD R15, R2, 0xfffffff8 ;  /* 0xfffffff8020f7836 */ /* 0x001fc60000000000 */
[----:B------:R-:W-:-:S07]  /*0350*/  IADD3 R0, PT, PT, -R0, RZ, RZ ;  /* 0x000000ff00007210 */ /* 0x000fce0007ffe1ff */
.L_x_5:
[----:B------:R-:W0:Y:S01]  /*0360*/  LDC.64 R2, c[0x0][0x380] ;  /* 0x0000e000ff027b82 */ /* 0x000e220000000a00 */
[----:B------:R-:W-:-:S04]  /*0370*/  VIADD R9, R15, 0x7 ;  /* 0x000000070f097836 */ /* 0x000fc80000000000 */
[----:B--2---:R-:W-:-:S05]  /*0380*/  IMAD.WIDE.U32 R4, R9, 0x4, R6 ;  /* 0x0000000409047825 */ /* 0x004fca00078e0006 */
[----:B-1----:R-:W2:Y:S04]  /*0390*/  LDG.E R13, desc[UR10][R4.64] ;  /* 0x0000000a040d7981 */ /* 0x002ea8000c1e1900 */
[----:B0-----:R-:W3:Y:S01]  /*03a0*/  LDG.E R11, desc[UR10][R2.64] ;  /* 0x0000000a020b7981 */ /* 0x001ee2000c1e1900 */
[----:B------:R-:W-:Y:S01]  /*03b0*/  VIADD R0, R0, 0x10 ;  /* 0x0000001000007836 */ /* 0x000fe20000000000 */
[----:B------:R-:W-:-:S04]  /*03c0*/  UMOV UR4, URZ ;  /* 0x000000ff00047c82 */ /* 0x000fc80008000000 */
[----:B------:R-:W-:Y:S01]  /*03d0*/  ISETP.NE.AND P0, PT, R0, RZ, PT ;  /* 0x000000ff0000720c */ /* 0x000fe20003f05270 */
[----:B--2---:R0:W-:Y:S04]  /*03e0*/  STG.E desc[UR10][R2.64], R13 ;  /* 0x0000000d02007986 */ /* 0x0041e8000c10190a */
[----:B---3--:R0:W-:Y:S01]  /*03f0*/  STG.E desc[UR10][R4.64], R11 ;  /* 0x0000000b04007986 */ /* 0x0081e2000c10190a */
[----:B------:R-:W-:-:S07]  /*0400*/  MOV R8, 0x420 ;  /* 0x0000042000087802 */ /* 0x000fce0000000f00 */
[----:B0-----:R-:W-:Y:S05]  /*0410*/  CALL.REL.NOINC `($_Z14heapSortKernelPii$_Z7heapifyPiii) ;  /* 0x0000001000fc7944 */ /* 0x001fea0003c00000 */
[----:B------:R-:W0:Y:S01]  /*0420*/  LDC.64 R4, c[0x0][0x380] ;  /* 0x0000e000ff047b82 */ /* 0x000e220000000a00 */
[----:B------:R-:W-:-:S05]  /*0430*/  IADD3 R9, PT, PT, R15, 0x6, RZ ;  /* 0x000000060f097810 */ /* 0x000fca0007ffe0ff */
[----:B------:R-:W-:-:S05]  /*0440*/  IMAD.WIDE.U32 R2, R9, 0x4, R6 ;  /* 0x0000000409027825 */ /* 0x000fca00078e0006 */
[----:B------:R-:W2:Y:S04]  /*0450*/  LDG.E R13, desc[UR10][R2.64] ;  /* 0x0000000a020d7981 */ /* 0x000ea8000c1e1900 */
[----:B0-----:R-:W3:Y:S01]  /*0460*/  LDG.E R11, desc[UR10][R4.64] ;  /* 0x0000000a040b7981 */ /* 0x001ee2000c1e1900 */
[----:B------:R-:W-:-:S03]  /*0470*/  UMOV UR4, URZ ;  /* 0x000000ff00047c82 */ /* 0x000fc60008000000 */
[----:B--2---:R0:W-:Y:S04]  /*0480*/  STG.E desc[UR10][R4.64], R13 ;  /* 0x0000000d04007986 */ /* 0x0041e8000c10190a */
[----:B---3--:R0:W-:Y:S01]  /*0490*/  STG.E desc[UR10][R2.64], R11 ;  /* 0x0000000b02007986 */ /* 0x0081e2000c10190a */
[----:B------:R-:W-:-:S07]  /*04a0*/  MOV R8, 0x4c0 ;  /* 0x000004c000087802 */ /* 0x000fce0000000f00 */
[----:B0-----:R-:W-:Y:S05]  /*04b0*/  CALL.REL.NOINC `($_Z14heapSortKernelPii$_Z7heapifyPiii) ;  /* 0x0000001000d47944 */ /* 0x001fea0003c00000 */
[----:B------:R-:W0:Y:S01]  /*04c0*/  LDC.64 R4, c[0x0][0x380] ;  /* 0x0000e000ff047b82 */ /* 0x000e220000000a00 */
[----:B------:R-:W-:-:S04]  /*04d0*/  VIADD R9, R15, 0x5 ;  /* 0x000000050f097836 */ /* 0x000fc80000000000 */
        /* <DEDUP_REMOVED lines=49> */
[----:B------:R-:W-:-:S05]  /*07f0*/  IMAD.WIDE.U32 R2, R15, 0x4, R6 ;  /* 0x000000040f027825 */ /* 0x000fca00078e0006 */
[----:B------:R-:W2:Y:S04]  /*0800*/  LDG.E R13, desc[UR10][R2.64] ;  /* 0x0000000a020d7981 */ /* 0x000ea8000c1e1900 */
[----:B0-----:R-:W3:Y:S01]  /*0810*/  LDG.E R11, desc[UR10][R4.64] ;  /* 0x0000000a040b7981 */ /* 0x001ee2000c1e1900 */
[----:B------:R-:W-:Y:S01]  /*0820*/  IADD3 R17, PT, PT, R15, -0x8, RZ ;  /* 0xfffffff80f117810 */ /* 0x000fe20007ffe0ff */
[----:B------:R-:W-:Y:S01]  /*0830*/  IMAD.MOV.U32 R9, RZ, RZ, R15 ;  /* 0x000000ffff097224 */ /* 0x000fe200078e000f */
[----:B------:R-:W-:Y:S01]  /*0840*/  UMOV UR4, URZ ;  /* 0x000000ff00047c82 */ /* 0x000fe20008000000 */
        /* <DEDUP_REMOVED lines=15> */
[----:B------:R-:W-:-:S05]  /*0940*/  IADD3 R9, PT, PT, R15, -0x2, RZ ;  /* 0xfffffffe0f097810 */ /* 0x000fca0007ffe0ff */
        /* <DEDUP_REMOVED lines=62> */
[----:B------:R-:W-:Y:S01]  /*0d30*/  MOV R9, R17 ;  /* 0x0000001100097202 */ /* 0x000fe20000000f00 */
[----:B------:R-:W-:Y:S02]  /*0d40*/  UMOV UR4, URZ ;  /* 0x000000ff00047c82 */ /* 0x000fe40008000000 */
[----:B--2---:R0:W-:Y:S04]  /*0d50*/  STG.E desc[UR10][R4.64], R13 ;  /* 0x0000000d04007986 */ /* 0x0041e8000c10190a */
[----:B---3--:R0:W-:Y:S01]  /*0d60*/  STG.E desc[UR10][R2.64], R11 ;  /* 0x0000000b02007986 */ /* 0x0081e2000c10190a */
[----:B------:R-:W-:-:S07]  /*0d70*/  MOV R8, 0xd90 ;  /* 0x00000d9000087802 */ /* 0x000fce0000000f00 */
[----:B0-----:R-:W-:Y:S05]  /*0d80*/  CALL.REL.NOINC `($_Z14heapSortKernelPii$_Z7heapifyPiii) ;  /* 0x0000000800a07944 */ /* 0x001fea0003c00000 */
[----:B------:R-:W-:Y:S01]  /*0d90*/  VIADD R15, R15, 0xfffffff0 ;  /* 0xfffffff00f0f7836 */ /* 0x000fe20000000000 */
[----:B------:R-:W-:Y:S06]  /*0da0*/  @P0 BRA `(.L_x_5) ;  /* 0xfffffff4006c0947 */ /* 0x000fec000383ffff */
[----:B------:R-:W-:-:S07]  /*0db0*/  VIADD R15, R15, 0x8 ;  /* 0x000000080f0f7836 */ /* 0x000fce0000000000 */
.L_x_4:
[----:B------:R-:W-:-:S13]  /*0dc0*/  ISETP.NE.AND P0, PT, R16, RZ, PT ;  /* 0x000000ff1000720c */ /* 0x000fda0003f05270 */
[----:B-1----:R-:W-:Y:S05]  /*0dd0*/  @!P0 EXIT ;  /* 0x000000000000894d */ /* 0x002fea0003800000 */
[----:B------:R-:W1:Y:S01]  /*0de0*/  LDCU UR5, c[0x0][0x388] ;  /* 0x00007100ff0577ac */ /* 0x000e620008000800 */
[----:B------:R-:W-:Y:S01]  /*0df0*/  ISETP.GE.U32.AND P0, PT, R16, 0x8, PT ;  /* 0x000000081000780c */ /* 0x000fe20003f06070 */
[----:B-1----:R-:W-:-:S12]  /*0e00*/  ULOP3.LUT UR5, UR5, 0x7, URZ, 0xc0, !UPT ;  /* 0x0000000705057892 */ /* 0x002fd8000f8ec0ff */
[----:B------:R-:W-:Y:S05]  /*0e10*/  @!P0 BRA `(.L_x_6) ;  /* 0x0000000400648947 */ /* 0x000fea0003800000 */
[----:B------:R-:W1:Y:S01]  /*0e20*/  LDC.64 R2, c[0x0][0x380] ;  /* 0x0000e000ff027b82 */ /* 0x000e620000000a00 */
[----:B0-----:R-:W-:-:S07]  /*0e30*/  IADD3 R9, PT, PT, R15, -0x1, RZ ;  /* 0xffffffff0f097810 */ /* 0x001fce0007ffe0ff */
[----:B------:R-:W0:Y:S01]  /*0e40*/  LDC.64 R4, c[0x0][0x380] ;  /* 0x0000e000ff047b82 */ /* 0x000e220000000a00 */
[----:B-1----:R-:W-:-:S05]  /*0e50*/  IMAD.WIDE.U32 R2, R9, 0x4, R2 ;  /* 0x0000000409027825 */ /* 0x002fca00078e0002 */
        /* <DEDUP_REMOVED lines=8> */
[----:B------:R-:W-:-:S07]  /*0ee0*/  VIADD R9, R15, 0xfffffffe ;  /* 0xfffffffe0f097836 */ /* 0x000fce0000000000 */
[----:B------:R-:W1:Y:S01]  /*0ef0*/  LDC.64 R4, c[0x0][0x380] ;  /* 0x0000e000ff047b82 */ /* 0x000e620000000a00 */
[----:B0-----:R-:W-:-:S05]  /*0f00*/  IMAD.WIDE.U32 R2, R9, 0x4, R2 ;  /* 0x0000000409027825 */ /* 0x001fca00078e0002 */
[----:B------:R-:W2:Y:S04]  /*0f10*/  LDG.E R11, desc[UR10][R2.64] ;  /* 0x0000000a020b7981 */ /* 0x000ea8000c1e1900 */
[----:B-1----:R-:W3:Y:S01]  /*0f20*/  LDG.E R7, desc[UR10][R4.64] ;  /* 0x0000000a04077981 */ /* 0x002ee2000c1e1900 */
        /* <DEDUP_REMOVED lines=17> */
[----:B------:R-:W-:-:S07]  /*1040*/  IADD3 R9, PT, PT, R15, -0x4, RZ ;  /* 0xfffffffc0f097810 */ /* 0x000fce0007ffe0ff */
        /* <DEDUP_REMOVED lines=48> */
[----:B------:R-:W-:Y:S01]  /*1350*/  IMAD.MOV.U32 R9, RZ, RZ, R15 ;  /* 0x000000ffff097224 */ /* 0x000fe200078e000f */
[----:B------:R-:W-:Y:S02]  /*1360*/  UMOV UR4, URZ ;  /* 0x000000ff00047c82 */ /* 0x000fe40008000000 */
[----:B--2---:R0:W-:Y:S04]  /*1370*/  STG.E desc[UR10][R4.64], R11 ;  /* 0x0000000b04007986 */ /* 0x0041e8000c10190a */
[----:B---3--:R0:W-:Y:S01]  /*1380*/  STG.E desc[UR10][R2.64], R7 ;  /* 0x0000000702007986 */ /* 0x0081e2000c10190a */
[----:B------:R-:W-:-:S07]  /*1390*/  MOV R8, 0x13b0 ;  /* 0x000013b000087802 */ /* 0x000fce0000000f00 */
[----:B0-----:R-:W-:Y:S05]  /*13a0*/  CALL.REL.NOINC `($_Z14heapSortKernelPii$_Z7heapifyPiii) ;  /* 0x0000000400187944 */ /* 0x001fea0003c00000 */
.L_x_6:
[----:B------:R-:W-:-:S13]  /*13b0*/  ISETP.NE.AND P0, PT, RZ, UR5, PT ;  /* 0x00000005ff007c0c */ /* 0x000fda000bf05270 */
[----:B------:R-:W-:Y:S05]  /*13c0*/  @!P0 EXIT ;  /* 0x000000000000894d */ /* 0x000fea0003800000 */
[----:B------:R-:W1:Y:S01]  /*13d0*/  LDCU UR6, c[0x0][0x388] ;  /* 0x00007100ff0677ac */ /* 0x000e620008000800 */
[----:B------:R-:W-:Y:S02]  /*13e0*/  UISETP.GE.U32.AND UP0, UPT, UR5, 0x4, UPT ;  /* 0x000000040500788c */ /* 0x000fe4000bf06070 */
[----:B-1----:R-:W-:-:S07]  /*13f0*/  ULOP3.LUT UR6, UR6, 0x3, URZ, 0xc0, !UPT ;  /* 0x0000000306067892 */ /* 0x002fce000f8ec0ff */
[----:B------:R-:W-:Y:S05]  /*1400*/  BRA.U !UP0, `(.L_x_7) ;  /* 0x0000000108b47547 */ /* 0x000fea000b800000 */
        /* <DEDUP_REMOVED lines=45> */
.L_x_7:
[----:B------:R-:W-:-:S13]  /*16e0*/  ISETP.NE.AND P0, PT, RZ, UR6, PT ;  /* 0x00000006ff007c0c */ /* 0x000fda000bf05270 */
[----:B------:R-:W-:Y:S05]  /*16f0*/  @!P0 EXIT ;  /* 0x000000000000894d */ /* 0x000fea0003800000 */
[----:B------:R-:W1:Y:S01]  /*1700*/  LDC.64 R6, c[0x0][0x380] ;  /* 0x0000e000ff067b82 */ /* 0x000e620000000a00 */
[----:B------:R-:W-:-:S12]  /*1710*/  UIADD3 UR5, UPT, UPT, -UR6, URZ, URZ ;  /* 0x000000ff06057290 */ /* 0x000fd8000fffe1ff */
.L_x_8:
[----:B------:R-:W2:Y:S01]  /*1720*/  LDC.64 R4, c[0x0][0x380] ;  /* 0x0000e000ff047b82 */ /* 0x000ea20000000a00 */
[----:B0-----:R-:W-:-:S04]  /*1730*/  VIADD R15, R15, 0xffffffff ;  /* 0xffffffff0f0f7836 */ /* 0x001fc80000000000 */
[----:B-1----:R-:W-:-:S05]  /*1740*/  IMAD.WIDE.U32 R2, R15, 0x4, R6 ;  /* 0x000000040f027825 */ /* 0x002fca00078e0006 */
[----:B------:R-:W3:Y:S04]  /*1750*/  LDG.E R13, desc[UR10][R2.64] ;  /* 0x0000000a020d7981 */ /* 0x000ee8000c1e1900 */
[----:B--2---:R-:W2:Y:S01]  /*1760*/  LDG.E R11, desc[UR10][R4.64] ;  /* 0x0000000a040b7981 */ /* 0x004ea2000c1e1900 */
[----:B------:R-:W-:Y:S01]  /*1770*/  UIADD3 UR5, UPT, UPT, UR5, 0x1, URZ ;  /* 0x0000000105057890 */ /* 0x000fe2000fffe0ff */
[----:B------:R-:W-:Y:S01]  /*1780*/  MOV R9, R15 ;  /* 0x0000000f00097202 */ /* 0x000fe20000000f00 */
[----:B------:R-:W-:Y:S02]  /*1790*/  UMOV UR4, URZ ;  /* 0x000000ff00047c82 */ /* 0x000fe40008000000 */
[----:B------:R-:W-:Y:S01]  /*17a0*/  UISETP.NE.AND UP0, UPT, UR5, URZ, UPT ;  /* 0x000000ff0500728c */ /* 0x000fe2000bf05270 */
[----:B---3--:R0:W-:Y:S04]  /*17b0*/  STG.E desc[UR10][R4.64], R13 ;  /* 0x0000000d04007986 */ /* 0x0081e8000c10190a */
[----:B--2---:R0:W-:Y:S01]  /*17c0*/  STG.E desc[UR10][R2.64], R11 ;  /* 0x0000000b02007986 */ /* 0x0041e2000c10190a */
[----:B------:R-:W-:-:S07]  /*17d0*/  MOV R8, 0x17f0 ;  /* 0x000017f000087802 */ /* 0x000fce0000000f00 */
[----:B0-----:R-:W-:Y:S05]  /*17e0*/  CALL.REL.NOINC `($_Z14heapSortKernelPii$_Z7heapifyPiii) ;  /* 0x0000000000087944 */ /* 0x001fea0003c00000 */
[----:B------:R-:W-:Y:S05]  /*17f0*/  BRA.U UP0, `(.L_x_8) ;  /* 0xfffffffd00c87547 */ /* 0x000fea000b83ffff */
[----:B------:R-:W-:Y:S05]  /*1800*/  EXIT ;  /* 0x000000000000794d */ /* 0x000fea0003800000 */
        .type           $_Z14heapSortKernelPii$_Z7heapifyPiii,@function
        .size           $_Z14heapSortKernelPii$_Z7heapifyPiii,(.L_x_11 - $_Z14heapSortKernelPii$_Z7heapifyPiii)
$_Z14heapSortKernelPii$_Z7heapifyPiii:
[----:B------:R-:W-:Y:S01]  /*1810*/  IMAD.U32 R14, RZ, RZ, UR4 ;  /* 0x00000004ff0e7e24 */ /* 0x000fe2000f8e00ff */
[----:B------:R-:W0:Y:S01]  /*1820*/  LDCU.64 UR8, c[0x0][0x358] ;  /* 0x00006b00ff0877ac */ /* 0x000e220008000a00 */
[----:B------:R-:W-:-:S07]  /*1830*/  IMAD.U32 R19, RZ, RZ, UR4 ;  /* 0x00000004ff137e24 */ /* 0x000fce000f8e00ff */
.L_x_9:
[C---:B-1----:R-:W-:Y:S01]  /*1840*/  SHF.L.U32 R13, R14.reuse, 0x1, RZ ;  /* 0x000000010e0d7819 */ /* 0x042fe200000006ff */
[----:B------:R-:W-:Y:S02]  /*1850*/  IMAD.U32 R2, RZ, RZ, UR12 ;  /* 0x0000000cff027e24 */ /* 0x000fe4000f8e00ff */
[----:B------:R-:W-:Y:S01]  /*1860*/  IMAD.U32 R3, RZ, RZ, UR13 ;  /* 0x0000000dff037e24 */ /* 0x000fe2000f8e00ff */
[----:B------:R-:W-:Y:S01]  /*1870*/  IADD3 R18, PT, PT, R13, 0x1, RZ ;  /* 0x000000010d127810 */ /* 0x000fe20007ffe0ff */
[----:B------:R-:W-:-:S03]  /*1880*/  IMAD.WIDE R10, R14, 0x4, RZ ;  /* 0x000000040e0a7825 */ /* 0x000fc600078e02ff */
[----:B------:R-:W-:Y:S01]  /*1890*/  ISETP.GE.AND P2, PT, R18, R9, PT ;  /* 0x000000091200720c */ /* 0x000fe20003f46270 */
[----:B------:R-:W-:-:S03]  /*18a0*/  IMAD.WIDE R4, R13, 0x4, R2 ;  /* 0x000000040d047825 */ /* 0x000fc600078e0202 */
[----:B------:R-:W-:-:S05]  /*18b0*/  IADD3 R10, P1, PT, R4, -R10, RZ ;  /* 0x8000000a040a7210 */ /* 0x000fca0007f3e0ff */
[----:B------:R-:W-:-:S04]  /*18c0*/  IMAD.X R11, R5, 0x1, ~R11, P1 ;  /* 0x00000001050b7824 */ /* 0x000fc800008e0e0b */
[----:B0-----:R-:W2:Y:S04]  /*18d0*/  @!P2 LDG.E R12, desc[UR8][R4.64+0x4] ;  /* 0x00000408040ca981 */ /* 0x001ea8000c1e1900 */
[----:B------:R-:W2:Y:S01]  /*18e0*/  @!P2 LDG.E R21, desc[UR8][R10.64] ;  /* 0x000000080a15a981 */ /* 0x000ea2000c1e1900 */
[----:B------:R-:W-:-:S05]  /*18f0*/  VIADD R20, R13, 0x2 ;  /* 0x000000020d147836 */ /* 0x000fca0000000000 */
[----:B------:R-:W-:Y:S02]  /*1900*/  ISETP.GE.AND P1, PT, R20, R9, PT ;  /* 0x000000091400720c */ /* 0x000fe40003f26270 */
[----:B--2---:R-:W-:-:S04]  /*1910*/  @!P2 ISETP.GT.AND P3, PT, R12, R21, PT ;  /* 0x000000150c00a20c */ /* 0x004fc80003f64270 */
[----:B------:R-:W-:-:S07]  /*1920*/  @!P2 SEL R19, R18, R14, P3 ;  /* 0x0000000e1213a207 */ /* 0x000fce0001800000 */
[----:B------:R-:W2:Y:S01]  /*1930*/  @!P1 LDG.E R18, desc[UR8][R4.64+0x8] ;  /* 0x0000080804129981 */ /* 0x000ea2000c1e1900 */
[----:B------:R-:W-:-:S06]  /*1940*/  @!P1 IMAD.WIDE R12, R19, 0x4, R2 ;  /* 0x00000004130c9825 */ /* 0x000fcc00078e0202 */
[----:B------:R-:W2:Y:S01]  /*1950*/  @!P1 LDG.E R13, desc[UR8][R12.64] ;  /* 0x000000080c0d9981 */ /* 0x000ea2000c1e1900 */
[----:B------:R-:W-:Y:S01]  /*1960*/  IMAD.MOV.U32 R21, RZ, RZ, 0x0 ;  /* 0x00000000ff157424 */ /* 0x000fe200078e00ff */
[----:B--2---:R-:W-:-:S04]  /*1970*/  @!P1 ISETP.GT.AND P2, PT, R18, R13, PT ;  /* 0x0000000d1200920c */ /* 0x004fc80003f44270 */
[----:B------:R-:W-:-:S04]  /*1980*/  @!P1 SEL R19, R20, R19, P2 ;  /* 0x0000001314139207 */ /* 0x000fc80001000000 */
[----:B------:R-:W-:Y:S02]  /*1990*/  ISETP.NE.AND P1, PT, R19, R14, PT ;  /* 0x0000000e1300720c */ /* 0x000fe40003f25270 */
[----:B------:R-:W-:-:S11]  /*19a0*/  MOV R20, R8 ;  /* 0x0000000800147202 */ /* 0x000fd60000000f00 */
[----:B------:R-:W-:Y:S05]  /*19b0*/  @!P1 RET.REL.NODEC R20 `(_Z14heapSortKernelPii) ;  /* 0xffffffe414909950 */ /* 0x000fea0003c3ffff */
[----:B------:R-:W-:Y:S01]  /*19c0*/  IMAD.WIDE R2, R19, 0x4, R2 ;  /* 0x0000000413027825 */ /* 0x000fe200078e0202 */
[----:B------:R-:W2:Y:S04]  /*19d0*/  LDG.E R5, desc[UR8][R10.64] ;  /* 0x000000080a057981 */ /* 0x000ea8000c1e1900 */
[----:B------:R-:W3:Y:S01]  /*19e0*/  LDG.E R13, desc[UR8][R2.64] ;  /* 0x00000008020d7981 */ /* 0x000ee2000c1e1900 */
[----:B------:R-:W-:-:S03]  /*19f0*/  MOV R14, R19 ;  /* 0x00000013000e7202 */ /* 0x000fc60000000f00 */
[----:B---3--:R1:W-:Y:S04]  /*1a00*/  STG.E desc[UR8][R10.64], R13 ;  /* 0x0000000d0a007986 */ /* 0x0083e8000c101908 */
[----:B--2---:R1:W-:Y:S01]  /*1a10*/  STG.E desc[UR8][R2.64], R5 ;  /* 0x0000000502007986 */ /* 0x0043e2000c101908 */
[----:B------:R-:W-:Y:S05]  /*1a20*/  BRA `(.L_x_9) ;  /* 0xfffffffc00847947 */ /* 0x000fea000383ffff */
.L_x_10:
[----:B------:R-:W-:-:S00]  /*1a30*/  BRA `(.L_x_10) ;  /* 0xfffffffc00fc7947 */ /* 0x000fc0000383ffff */
[----:B------:R-:W-:-:S00]  /*1a40*/  NOP ;  /* 0x0000000000007918 */ /* 0x000fc00000000000 */
        /* <DEDUP_REMOVED lines=11> */
.L_x_11:


//--------------------- .nv.shared.reserved.0     --------------------------
	.section	.nv.shared.reserved.0,"aw",@nobits
	.weak		__nv_reservedSMEM_offset_0_alias
	.size		__nv_reservedSMEM_offset_0_alias, 0, 64
	.other		__nv_reservedSMEM_offset_0_alias,@"STO_CUDA_RESERVED_SHARED STV_DEFAULT"
__nv_reservedSMEM_offset_0_alias:
	.zero		0
	.zero		64


//--------------------- .nv.constant0._Z14heapSortKernelPii --------------------------
	.section	.nv.constant0._Z14heapSortKernelPii,"a",@progbits
	.sectionflags	@""
	.align	4
.nv.constant0._Z14heapSortKernelPii:
	.zero		908


//--------------------- SYMBOLS --------------------------

	.type		.nv.reservedSmem.offset0,@object
	.size		.nv.reservedSmem.offset0,0x4
